//
// Generated by NVIDIA NVVM Compiler
//
// Compiler Build ID: CL-36424714
// Cuda compilation tools, release 13.0, V13.0.88
// Based on NVVM 20.0.0
//

.version 9.0
.target sm_100
.address_size 64

	// .globl	_Z6reducePiS_i
// _ZZ6reducePiS_iE5sdata has been demoted

.visible .entry _Z6reducePiS_i(
	.param .u64 .ptr .align 1 _Z6reducePiS_i_param_0,
	.param .u64 .ptr .align 1 _Z6reducePiS_i_param_1,
	.param .u32 _Z6reducePiS_i_param_2
)
{
	.reg .pred 	%p<6>;
	.reg .b32 	%r<20>;
	.reg .b64 	%rd<9>;
	// demoted variable
	.shared .align 4 .b8 _ZZ6reducePiS_iE5sdata[128];
	ld.param.u64 	%rd1, [_Z6reducePiS_i_param_0];
	ld.param.u64 	%rd2, [_Z6reducePiS_i_param_1];
	ld.param.u32 	%r8, [_Z6reducePiS_i_param_2];
	mov.u32 	%r1, %tid.x;
	mov.u32 	%r2, %ctaid.x;
	mov.u32 	%r19, %ntid.x;
	mad.lo.s32 	%r4, %r2, %r19, %r1;
	setp.ge.u32 	%p1, %r4, %r8;
	shl.b32 	%r9, %r1, 2;
	mov.u32 	%r10, _ZZ6reducePiS_iE5sdata;
	add.s32 	%r5, %r10, %r9;
	@%p1 bra 	$L__BB0_2;
	cvta.to.global.u64 	%rd3, %rd1;
	mul.wide.u32 	%rd4, %r4, 4;
	add.s64 	%rd5, %rd3, %rd4;
	ld.global.u32 	%r12, [%rd5];
	st.shared.u32 	[%r5], %r12;
	bra.uni 	$L__BB0_3;
$L__BB0_2:
	mov.b32 	%r11, 0;
	st.shared.u32 	[%r5], %r11;
$L__BB0_3:
	bar.sync 	0;
	setp.lt.u32 	%p2, %r19, 2;
	@%p2 bra 	$L__BB0_7;
$L__BB0_4:
	shr.u32 	%r7, %r19, 1;
	setp.ge.u32 	%p3, %r1, %r7;
	@%p3 bra 	$L__BB0_6;
	shl.b32 	%r13, %r7, 2;
	add.s32 	%r14, %r5, %r13;
	ld.shared.u32 	%r15, [%r14];
	ld.shared.u32 	%r16, [%r5];
	add.s32 	%r17, %r16, %r15;
	st.shared.u32 	[%r5], %r17;
$L__BB0_6:
	bar.sync 	0;
	setp.gt.u32 	%p4, %r19, 3;
	mov.u32 	%r19, %r7;
	@%p4 bra 	$L__BB0_4;
$L__BB0_7:
	setp.ne.s32 	%p5, %r1, 0;
	@%p5 bra 	$L__BB0_9;
	ld.shared.u32 	%r18, [_ZZ6reducePiS_iE5sdata];
	cvta.to.global.u64 	%rd6, %rd2;
	mul.wide.u32 	%rd7, %r2, 4;
	add.s64 	%rd8, %rd6, %rd7;
	st.global.u32 	[%rd8], %r18;
$L__BB0_9:
	ret;

}


// ===== COMPILED SASS (sm_100) =====

	.target	sm_100

	.elftype	@"ET_EXEC"


//--------------------- .note.nv.tkinfo           --------------------------
	.section	.note.nv.tkinfo,"",@"SHT_NOTE"
	.sectionflags	@"SHF_NOTE_NV_TKINFO"
	.tkinfo
        /*0018*/ 	.word	0x00000002
        /*0030*/ 	.string	""
        /*0030*/ 	.string	"ptxas"
        /*0030*/ 	.string	"Cuda compilation tools, release 13.0, V13.0.88"
        /*0030*/ 	.string	"Build cuda_13.0.r13.0/compiler.36424714_0"
        /*0030*/ 	.string	"-arch sm_100 -m 64 "



//--------------------- .note.nv.cuinfo           --------------------------
	.section	.note.nv.cuinfo,"",@"SHT_NOTE"
	.sectionflags	@"SHF_NOTE_NV_CUINFO"
        /*0018*/ 	.short	0x0002
        /*001a*/ 	.short	0x0064
        /*001c*/ 	.short	0x0082
	.zero		2


//--------------------- .nv.info                  --------------------------
	.section	.nv.info,"",@"SHT_CUDA_INFO"
	.align	4


	//----- nvinfo : EIATTR_REGCOUNT
	.align		4
        /*0000*/ 	.byte	0x04, 0x2f
        /*0002*/ 	.short	(.L_1 - .L_0)
	.align		4
.L_0:
        /*0004*/ 	.word	index@(_Z6reducePiS_i)
        /*0008*/ 	.word	0x0000000a


	//----- nvinfo : EIATTR_FRAME_SIZE
	.align		4
.L_1:
        /*000c*/ 	.byte	0x04, 0x11
        /*000e*/ 	.short	(.L_3 - .L_2)
	.align		4
.L_2:
        /*0010*/ 	.word	index@(_Z6reducePiS_i)
        /*0014*/ 	.word	0x00000000


	//----- nvinfo : EIATTR_MIN_STACK_SIZE
	.align		4
.L_3:
        /*0018*/ 	.byte	0x04, 0x12
        /*001a*/ 	.short	(.L_5 - .L_4)
	.align		4
.L_4:
        /*001c*/ 	.word	index@(_Z6reducePiS_i)
        /*0020*/ 	.word	0x00000000
.L_5:


//--------------------- .nv.compat                --------------------------
	.section	.nv.compat,"",@"SHT_CUDA_COMPAT_INFO"
	.align	4
        /*0000*/ 	.byte	0x02, 0x09, 0x00, 0x00, 0x02, 0x02, 0x01, 0x00, 0x02, 0x05, 0x05, 0x00, 0x03, 0x07, 0x01, 0x01
        /*0010*/ 	.byte	0x02, 0x03, 0x00, 0x00, 0x02, 0x06, 0x01, 0x00, 0x04, 0x0b, 0x08, 0x00, 0x09, 0x00, 0x00, 0x00
        /*0020*/ 	.byte	0x00, 0x00, 0x00, 0x00


//--------------------- .nv.info._Z6reducePiS_i   --------------------------
	.section	.nv.info._Z6reducePiS_i,"",@"SHT_CUDA_INFO"
	.sectionflags	@""
	.align	4


	//----- nvinfo : EIATTR_CUDA_API_VERSION
	.align		4
        /*0000*/ 	.byte	0x04, 0x37
        /*0002*/ 	.short	(.L_7 - .L_6)
.L_6:
        /*0004*/ 	.word	0x00000082


	//----- nvinfo : EIATTR_KPARAM_INFO
	.align		4
.L_7:
        /*0008*/ 	.byte	0x04, 0x17
        /*000a*/ 	.short	(.L_9 - .L_8)
.L_8:
        /*000c*/ 	.word	0x00000000
        /*0010*/ 	.short	0x0002
        /*0012*/ 	.short	0x0010
        /*0014*/ 	.byte	0x00, 0xf0, 0x11, 0x00


	//----- nvinfo : EIATTR_KPARAM_INFO
	.align		4
.L_9:
        /*0018*/ 	.byte	0x04, 0x17
        /*001a*/ 	.short	(.L_11 - .L_10)
.L_10:
        /*001c*/ 	.word	0x00000000
        /*0020*/ 	.short	0x0001
        /*0022*/ 	.short	0x0008
        /*0024*/ 	.byte	0x00, 0xf5, 0x21, 0x00


	//----- nvinfo : EIATTR_KPARAM_INFO
	.align		4
.L_11:
        /*0028*/ 	.byte	0x04, 0x17
        /*002a*/ 	.short	(.L_13 - .L_12)
.L_12:
        /*002c*/ 	.word	0x00000000
        /*0030*/ 	.short	0x0000
        /*0032*/ 	.short	0x0000
        /*0034*/ 	.byte	0x00, 0xf5, 0x21, 0x00


	//----- nvinfo : EIATTR_SPARSE_MMA_MASK
	.align		4
.L_13:
        /*0038*/ 	.byte	0x03, 0x50
        /*003a*/ 	.short	0x0000


	//----- nvinfo : EIATTR_MAXREG_COUNT
	.align		4
        /*003c*/ 	.byte	0x03, 0x1b
        /*003e*/ 	.short	0x00ff


	//----- nvinfo : EIATTR_NUM_BARRIERS
	.align		4
        /*0040*/ 	.byte	0x02, 0x4c
        /*0042*/ 	.byte	0x01
	.zero		1


	//----- nvinfo : EIATTR_MERCURY_ISA_VERSION
	.align		4
        /*0044*/ 	.byte	0x03, 0x5f
        /*0046*/ 	.short	0x0101


	//----- nvinfo : EIATTR_VRC_CTA_INIT_COUNT
	.align		4
        /*0048*/ 	.byte	0x02, 0x4a
	.zero		1
	.zero		1


	//----- nvinfo : EIATTR_EXIT_INSTR_OFFSETS
	.align		4
        /*004c*/ 	.byte	0x04, 0x1c
        /*004e*/ 	.short	(.L_15 - .L_14)


	//   ....[0]....
.L_14:
        /*0050*/ 	.word	0x00000210


	//   ....[1]....
        /*0054*/ 	.word	0x00000290


	//----- nvinfo : EIATTR_CBANK_PARAM_SIZE
	.align		4
.L_15:
        /*0058*/ 	.byte	0x03, 0x19
        /*005a*/ 	.short	0x0014


	//----- nvinfo : EIATTR_PARAM_CBANK
	.align		4
        /*005c*/ 	.byte	0x04, 0x0a
        /*005e*/ 	.short	(.L_17 - .L_16)
	.align		4
.L_16:
        /*0060*/ 	.word	index@(.nv.constant0._Z6reducePiS_i)
        /*0064*/ 	.short	0x0380
        /*0066*/ 	.short	0x0014


	//----- nvinfo : EIATTR_SW_WAR
	.align		4
.L_17:
        /*0068*/ 	.byte	0x04, 0x36
        /*006a*/ 	.short	(.L_19 - .L_18)
.L_18:
        /*006c*/ 	.word	0x00000008
.L_19:


//--------------------- .nv.callgraph             --------------------------
	.section	.nv.callgraph,"",@"SHT_CUDA_CALLGRAPH"
	.align	4
	.sectionentsize	8
	.align		4
        /*0000*/ 	.word	0x00000000
	.align		4
        /*0004*/ 	.word	0xffffffff
	.align		4
        /*0008*/ 	.word	0x00000000
	.align		4
        /*000c*/ 	.word	0xfffffffe
	.align		4
        /*0010*/ 	.word	0x00000000
	.align		4
        /*0014*/ 	.word	0xfffffffd
	.align		4
        /*0018*/ 	.word	0x00000000
	.align		4
        /*001c*/ 	.word	0xfffffffc


//--------------------- .text._Z6reducePiS_i      --------------------------
	.section	.text._Z6reducePiS_i,"ax",@progbits
	.align	128
        .global         _Z6reducePiS_i
        .type           _Z6reducePiS_i,@function
        .size           _Z6reducePiS_i,(.L_x_3 - _Z6reducePiS_i)
        .other          _Z6reducePiS_i,@"STO_CUDA_ENTRY STV_DEFAULT"
_Z6reducePiS_i:
.text._Z6reducePiS_i:
[----:B------:R-:W-:Y:S01]  /*0000*/  LDC R1, c[0x0][0x37c] ;  /* 0x0000df00ff017b82 */ /* 0x000fe20000000800 */
[----:B------:R-:W0:Y:S01]  /*0010*/  S2R R6, SR_TID.X ;  /* 0x0000000000067919 */ /* 0x000e220000002100 */
[----:B------:R-:W0:Y:S01]  /*0020*/  LDCU UR8, c[0x0][0x360] ;  /* 0x00006c00ff0877ac */ /* 0x000e220008000800 */
[----:B------:R-:W0:Y:S01]  /*0030*/  S2R R7, SR_CTAID.X ;  /* 0x0000000000077919 */ /* 0x000e220000002500 */
[----:B------:R-:W1:Y:S01]  /*0040*/  LDCU UR4, c[0x0][0x390] ;  /* 0x00007200ff0477ac */ /* 0x000e620008000800 */
[----:B------:R-:W2:Y:S01]  /*0050*/  LDCU.64 UR6, c[0x0][0x358] ;  /* 0x00006b00ff0677ac */ /* 0x000ea20008000a00 */
[----:B0-----:R-:W-:-:S05]  /*0060*/  IMAD R5, R7, UR8, R6 ;  /* 0x0000000807057c24 */ /* 0x001fca000f8e0206 */
[----:B-1----:R-:W-:-:S13]  /*0070*/  ISETP.GE.U32.AND P1, PT, R5, UR4, PT ;  /* 0x0000000405007c0c */ /* 0x002fda000bf26070 */
[----:B------:R-:W0:Y:S02]  /*0080*/  @!P1 LDC.64 R2, c[0x0][0x380] ;  /* 0x0000e000ff029b82 */ /* 0x000e240000000a00 */
[----:B0-----:R-:W-:-:S06]  /*0090*/  @!P1 IMAD.WIDE.U32 R2, R5, 0x4, R2 ;  /* 0x0000000405029825 */ /* 0x001fcc00078e0002 */
[----:B--2---:R-:W2:Y:S01]  /*00a0*/  @!P1 LDG.E R3, desc[UR6][R2.64] ;  /* 0x0000000602039981 */ /* 0x004ea2000c1e1900 */
[----:B------:R-:W0:Y:S01]  /*00b0*/  S2UR UR5, SR_CgaCtaId ;  /* 0x00000000000579c3 */ /* 0x000e220000008800 */
[----:B------:R-:W-:Y:S01]  /*00c0*/  IMAD.U32 R4, RZ, RZ, UR8 ;  /* 0x00000008ff047e24 */ /* 0x000fe2000f8e00ff */
[----:B------:R-:W-:Y:S01]  /*00d0*/  UMOV UR4, 0x400 ;  /* 0x0000040000047882 */ /* 0x000fe20000000000 */
[----:B------:R-:W-:-:S03]  /*00e0*/  ISETP.NE.AND P0, PT, R6, RZ, PT ;  /* 0x000000ff0600720c */ /* 0x000fc60003f05270 */
[----:B------:R-:W-:Y:S01]  /*00f0*/  ISETP.GE.U32.AND P2, PT, R4, 0x2, PT ;  /* 0x000000020400780c */ /* 0x000fe20003f46070 */
[----:B0-----:R-:W-:-:S06]  /*0100*/  ULEA UR4, UR5, UR4, 0x18 ;  /* 0x0000000405047291 */ /* 0x001fcc000f8ec0ff */
[----:B------:R-:W-:-:S05]  /*0110*/  LEA R0, R6, UR4, 0x2 ;  /* 0x0000000406007c11 */ /* 0x000fca000f8e10ff */
[----:B--2---:R0:W-:Y:S04]  /*0120*/  @!P1 STS [R0], R3 ;  /* 0x0000000300009388 */ /* 0x0041e80000000800 */
[----:B------:R0:W-:Y:S01]  /*0130*/  @P1 STS [R0], RZ ;  /* 0x000000ff00001388 */ /* 0x0001e20000000800 */
[----:B------:R-:W-:Y:S06]  /*0140*/  BAR.SYNC.DEFER_BLOCKING 0x0 ;  /* 0x0000000000007b1d */ /* 0x000fec0000010000 */
[----:B------:R-:W-:Y:S05]  /*0150*/  @!P2 BRA `(.L_x_0) ;  /* 0x00000000002ca947 */ /* 0x000fea0003800000 */
.L_x_1:
[----:B------:R-:W-:-:S04]  /*0160*/  SHF.R.U32.HI R5, RZ, 0x1, R4 ;  /* 0x00000001ff057819 */ /* 0x000fc80000011604 */
[----:B------:R-:W-:-:S13]  /*0170*/  ISETP.GE.U32.AND P1, PT, R6, R5, PT ;  /* 0x000000050600720c */ /* 0x000fda0003f26070 */
[----:B------:R-:W-:Y:S01]  /*0180*/  @!P1 IMAD R2, R5, 0x4, R0 ;  /* 0x0000000405029824 */ /* 0x000fe200078e0200 */
[----:B0-----:R-:W-:Y:S05]  /*0190*/  @!P1 LDS R3, [R0] ;  /* 0x0000000000039984 */ /* 0x001fea0000000800 */
[----:B------:R-:W0:Y:S02]  /*01a0*/  @!P1 LDS R2, [R2] ;  /* 0x0000000002029984 */ /* 0x000e240000000800 */
[----:B0-----:R-:W-:-:S05]  /*01b0*/  @!P1 IMAD.IADD R3, R2, 0x1, R3 ;  /* 0x0000000102039824 */ /* 0x001fca00078e0203 */
[----:B------:R1:W-:Y:S01]  /*01c0*/  @!P1 STS [R0], R3 ;  /* 0x0000000300009388 */ /* 0x0003e20000000800 */
[----:B------:R-:W-:Y:S01]  /*01d0*/  BAR.SYNC.DEFER_BLOCKING 0x0 ;  /* 0x0000000000007b1d */ /* 0x000fe20000010000 */
[----:B------:R-:W-:Y:S01]  /*01e0*/  ISETP.GT.U32.AND P1, PT, R4, 0x3, PT ;  /* 0x000000030400780c */ /* 0x000fe20003f24070 */
[----:B------:R-:W-:-:S12]  /*01f0*/  IMAD.MOV.U32 R4, RZ, RZ, R5 ;  /* 0x000000ffff047224 */ /* 0x000fd800078e0005 */
[----:B-1----:R-:W-:Y:S05]  /*0200*/  @P1 BRA `(.L_x_1) ;  /* 0xfffffffc00d41947 */ /* 0x002fea000383ffff */
.L_x_0:
[----:B------:R-:W-:Y:S05]  /*0210*/  @P0 EXIT ;  /* 0x000000000000094d */ /* 0x000fea0003800000 */
[----:B------:R-:W1:Y:S01]  /*0220*/  S2UR UR5, SR_CgaCtaId ;  /* 0x00000000000579c3 */ /* 0x000e620000008800 */
[----:B------:R-:W-:-:S07]  /*0230*/  UMOV UR4, 0x400 ;  /* 0x0000040000047882 */ /* 0x000fce0000000000 */
[----:B0-----:R-:W0:Y:S01]  /*0240*/  LDC.64 R2, c[0x0][0x388] ;  /* 0x0000e200ff027b82 */ /* 0x001e220000000a00 */
[----:B-1----:R-:W-:Y:S01]  /*0250*/  ULEA UR4, UR5, UR4, 0x18 ;  /* 0x0000000405047291 */ /* 0x002fe2000f8ec0ff */
[----:B0-----:R-:W-:-:S08]  /*0260*/  IMAD.WIDE.U32 R2, R7, 0x4, R2 ;  /* 0x0000000407027825 */ /* 0x001fd000078e0002 */
[----:B------:R-:W0:Y:S04]  /*0270*/  LDS R5, [UR4] ;  /* 0x00000004ff057984 */ /* 0x000e280008000800 */
[----:B0-----:R-:W-:Y:S01]  /*0280*/  STG.E desc[UR6][R2.64], R5 ;  /* 0x0000000502007986 */ /* 0x001fe2000c101906 */
[----:B------:R-:W-:Y:S05]  /*0290*/  EXIT ;  /* 0x000000000000794d */ /* 0x000fea0003800000 */
.L_x_2:
[----:B------:R-:W-:-:S00]  /*02a0*/  BRA `(.L_x_2) ;  /* 0xfffffffc00fc7947 */ /* 0x000fc0000383ffff */
[----:B------:R-:W-:-:S00]  /*02b0*/  NOP ;  /* 0x0000000000007918 */ /* 0x000fc00000000000 */
        /* <DEDUP_REMOVED lines=12> */
.L_x_3:


//--------------------- .nv.shared._Z6reducePiS_i --------------------------
	.section	.nv.shared._Z6reducePiS_i,"aw",@nobits
	.sectionflags	@""
	.align	4
.nv.shared._Z6reducePiS_i:
	.zero		1152


//--------------------- .nv.shared.reserved.0     --------------------------
	.section	.nv.shared.reserved.0,"aw",@nobits
	.weak		__nv_reservedSMEM_offset_0_alias
	.size		__nv_reservedSMEM_offset_0_alias, 0, 64
	.other		__nv_reservedSMEM_offset_0_alias,@"STO_CUDA_RESERVED_SHARED STV_DEFAULT"
__nv_reservedSMEM_offset_0_alias:
	.zero		0
	.zero		64


//--------------------- .nv.constant0._Z6reducePiS_i --------------------------
	.section	.nv.constant0._Z6reducePiS_i,"a",@progbits
	.sectionflags	@""
	.align	4
.nv.constant0._Z6reducePiS_i:
	.zero		916


//--------------------- SYMBOLS --------------------------

	.type		.nv.reservedSmem.offset0,@object
	.size		.nv.reservedSmem.offset0,0x4
	.type		.nv.reservedSmem.cap,@object
	.size		.nv.reservedSmem.cap,0x4
